//
// Generated by NVIDIA NVVM Compiler
//
// Compiler Build ID: CL-36424714
// Cuda compilation tools, release 13.0, V13.0.88
// Based on NVVM 20.0.0
//

.version 9.0
.target sm_100
.address_size 64

	// .globl	add32

.visible .entry add32(
	.param .u64 .ptr .align 1 add32_param_0,
	.param .u64 .ptr .align 1 add32_param_1,
	.param .u32 add32_param_2
)
{
	.reg .pred 	%p<2>;
	.reg .b32 	%r<3>;
	.reg .b64 	%rd<8>;
	.reg .b64 	%fd<4>;

	ld.param.u64 	%rd1, [add32_param_0];
	ld.param.u64 	%rd2, [add32_param_1];
	ld.param.u32 	%r2, [add32_param_2];
	mov.u32 	%r1, %tid.x;
	setp.ge.s32 	%p1, %r1, %r2;
	@%p1 bra 	$L__BB0_2;
	cvta.to.global.u64 	%rd3, %rd1;
	cvta.to.global.u64 	%rd4, %rd2;
	mul.wide.u32 	%rd5, %r1, 8;
	add.s64 	%rd6, %rd3, %rd5;
	ld.global.f64 	%fd1, [%rd6];
	add.s64 	%rd7, %rd4, %rd5;
	ld.global.f64 	%fd2, [%rd7];
	add.f64 	%fd3, %fd1, %fd2;
	st.global.f64 	[%rd6], %fd3;
$L__BB0_2:
	ret;

}


// ===== COMPILED SASS (sm_100) =====

	.target	sm_100

	.elftype	@"ET_EXEC"


//--------------------- .note.nv.tkinfo           --------------------------
	.section	.note.nv.tkinfo,"",@"SHT_NOTE"
	.sectionflags	@"SHF_NOTE_NV_TKINFO"
	.tkinfo
        /*0018*/ 	.word	0x00000002
        /*0030*/ 	.string	""
        /*0030*/ 	.string	"ptxas"
        /*0030*/ 	.string	"Cuda compilation tools, release 13.0, V13.0.88"
        /*0030*/ 	.string	"Build cuda_13.0.r13.0/compiler.36424714_0"
        /*0030*/ 	.string	"-arch sm_100 -m 64 "



//--------------------- .note.nv.cuinfo           --------------------------
	.section	.note.nv.cuinfo,"",@"SHT_NOTE"
	.sectionflags	@"SHF_NOTE_NV_CUINFO"
        /*0018*/ 	.short	0x0002
        /*001a*/ 	.short	0x0064
        /*001c*/ 	.short	0x0082
	.zero		2


//--------------------- .nv.info                  --------------------------
	.section	.nv.info,"",@"SHT_CUDA_INFO"
	.align	4


	//----- nvinfo : EIATTR_REGCOUNT
	.align		4
        /*0000*/ 	.byte	0x04, 0x2f
        /*0002*/ 	.short	(.L_1 - .L_0)
	.align		4
.L_0:
        /*0004*/ 	.word	index@(add32)
        /*0008*/ 	.word	0x0000000a


	//----- nvinfo : EIATTR_FRAME_SIZE
	.align		4
.L_1:
        /*000c*/ 	.byte	0x04, 0x11
        /*000e*/ 	.short	(.L_3 - .L_2)
	.align		4
.L_2:
        /*0010*/ 	.word	index@(add32)
        /*0014*/ 	.word	0x00000000


	//----- nvinfo : EIATTR_MIN_STACK_SIZE
	.align		4
.L_3:
        /*0018*/ 	.byte	0x04, 0x12
        /*001a*/ 	.short	(.L_5 - .L_4)
	.align		4
.L_4:
        /*001c*/ 	.word	index@(add32)
        /*0020*/ 	.word	0x00000000
.L_5:


//--------------------- .nv.compat                --------------------------
	.section	.nv.compat,"",@"SHT_CUDA_COMPAT_INFO"
	.align	4
        /*0000*/ 	.byte	0x02, 0x09, 0x00, 0x00, 0x02, 0x02, 0x01, 0x00, 0x02, 0x05, 0x05, 0x00, 0x03, 0x07, 0x01, 0x01
        /*0010*/ 	.byte	0x02, 0x03, 0x00, 0x00, 0x02, 0x06, 0x01, 0x00, 0x04, 0x0b, 0x08, 0x00, 0x01, 0x00, 0x00, 0x00
        /*0020*/ 	.byte	0x00, 0x00, 0x00, 0x00


//--------------------- .nv.info.add32            --------------------------
	.section	.nv.info.add32,"",@"SHT_CUDA_INFO"
	.sectionflags	@""
	.align	4


	//----- nvinfo : EIATTR_CUDA_API_VERSION
	.align		4
        /*0000*/ 	.byte	0x04, 0x37
        /*0002*/ 	.short	(.L_7 - .L_6)
.L_6:
        /*0004*/ 	.word	0x00000082


	//----- nvinfo : EIATTR_KPARAM_INFO
	.align		4
.L_7:
        /*0008*/ 	.byte	0x04, 0x17
        /*000a*/ 	.short	(.L_9 - .L_8)
.L_8:
        /*000c*/ 	.word	0x00000000
        /*0010*/ 	.short	0x0002
        /*0012*/ 	.short	0x0010
        /*0014*/ 	.byte	0x00, 0xf0, 0x11, 0x00


	//----- nvinfo : EIATTR_KPARAM_INFO
	.align		4
.L_9:
        /*0018*/ 	.byte	0x04, 0x17
        /*001a*/ 	.short	(.L_11 - .L_10)
.L_10:
        /*001c*/ 	.word	0x00000000
        /*0020*/ 	.short	0x0001
        /*0022*/ 	.short	0x0008
        /*0024*/ 	.byte	0x00, 0xf5, 0x21, 0x00


	//----- nvinfo : EIATTR_KPARAM_INFO
	.align		4
.L_11:
        /*0028*/ 	.byte	0x04, 0x17
        /*002a*/ 	.short	(.L_13 - .L_12)
.L_12:
        /*002c*/ 	.word	0x00000000
        /*0030*/ 	.short	0x0000
        /*0032*/ 	.short	0x0000
        /*0034*/ 	.byte	0x00, 0xf5, 0x21, 0x00


	//----- nvinfo : EIATTR_SPARSE_MMA_MASK
	.align		4
.L_13:
        /*0038*/ 	.byte	0x03, 0x50
        /*003a*/ 	.short	0x0000


	//----- nvinfo : EIATTR_MAXREG_COUNT
	.align		4
        /*003c*/ 	.byte	0x03, 0x1b
        /*003e*/ 	.short	0x00ff


	//----- nvinfo : EIATTR_MERCURY_ISA_VERSION
	.align		4
        /*0040*/ 	.byte	0x03, 0x5f
        /*0042*/ 	.short	0x0101


	//----- nvinfo : EIATTR_VRC_CTA_INIT_COUNT
	.align		4
        /*0044*/ 	.byte	0x02, 0x4a
	.zero		1
	.zero		1


	//----- nvinfo : EIATTR_EXIT_INSTR_OFFSETS
	.align		4
        /*0048*/ 	.byte	0x04, 0x1c
        /*004a*/ 	.short	(.L_15 - .L_14)


	//   ....[0]....
.L_14:
        /*004c*/ 	.word	0x00000040


	//   ....[1]....
        /*0050*/ 	.word	0x000000e0


	//----- nvinfo : EIATTR_CBANK_PARAM_SIZE
	.align		4
.L_15:
        /*0054*/ 	.byte	0x03, 0x19
        /*0056*/ 	.short	0x0014


	//----- nvinfo : EIATTR_PARAM_CBANK
	.align		4
        /*0058*/ 	.byte	0x04, 0x0a
        /*005a*/ 	.short	(.L_17 - .L_16)
	.align		4
.L_16:
        /*005c*/ 	.word	index@(.nv.constant0.add32)
        /*0060*/ 	.short	0x0380
        /*0062*/ 	.short	0x0014


	//----- nvinfo : EIATTR_SW_WAR
	.align		4
.L_17:
        /*0064*/ 	.byte	0x04, 0x36
        /*0066*/ 	.short	(.L_19 - .L_18)
.L_18:
        /*0068*/ 	.word	0x00000008
.L_19:


//--------------------- .nv.callgraph             --------------------------
	.section	.nv.callgraph,"",@"SHT_CUDA_CALLGRAPH"
	.align	4
	.sectionentsize	8
	.align		4
        /*0000*/ 	.word	0x00000000
	.align		4
        /*0004*/ 	.word	0xffffffff
	.align		4
        /*0008*/ 	.word	0x00000000
	.align		4
        /*000c*/ 	.word	0xfffffffe
	.align		4
        /*0010*/ 	.word	0x00000000
	.align		4
        /*0014*/ 	.word	0xfffffffd
	.align		4
        /*0018*/ 	.word	0x00000000
	.align		4
        /*001c*/ 	.word	0xfffffffc


//--------------------- .text.add32               --------------------------
	.section	.text.add32,"ax",@progbits
	.align	128
        .global         add32
        .type           add32,@function
        .size           add32,(.L_x_1 - add32)
        .other          add32,@"STO_CUDA_ENTRY STV_DEFAULT"
add32:
.text.add32:
[----:B------:R-:W-:Y:S01]  /*0000*/  LDC R1, c[0x0][0x37c] ;  /* 0x0000df00ff017b82 */ /* 0x000fe20000000800 */
[----:B------:R-:W0:Y:S01]  /*0010*/  S2R R5, SR_TID.X ;  /* 0x0000000000057919 */ /* 0x000e220000002100 */
[----:B------:R-:W0:Y:S02]  /*0020*/  LDCU UR4, c[0x0][0x390] ;  /* 0x00007200ff0477ac */ /* 0x000e240008000800 */
[----:B0-----:R-:W-:-:S13]  /*0030*/  ISETP.GE.AND P0, PT, R5, UR4, PT ;  /* 0x0000000405007c0c */ /* 0x001fda000bf06270 */
[----:B------:R-:W-:Y:S05]  /*0040*/  @P0 EXIT ;  /* 0x000000000000094d */ /* 0x000fea0003800000 */
[----:B------:R-:W0:Y:S01]  /*0050*/  LDC.64 R6, c[0x0][0x388] ;  /* 0x0000e200ff067b82 */ /* 0x000e220000000a00 */
[----:B------:R-:W1:Y:S07]  /*0060*/  LDCU.64 UR4, c[0x0][0x358] ;  /* 0x00006b00ff0477ac */ /* 0x000e6e0008000a00 */
[----:B------:R-:W2:Y:S01]  /*0070*/  LDC.64 R2, c[0x0][0x380] ;  /* 0x0000e000ff027b82 */ /* 0x000ea20000000a00 */
[----:B0-----:R-:W-:-:S06]  /*0080*/  IMAD.WIDE.U32 R6, R5, 0x8, R6 ;  /* 0x0000000805067825 */ /* 0x001fcc00078e0006 */
[----:B-1----:R-:W3:Y:S01]  /*0090*/  LDG.E.64 R6, desc[UR4][R6.64] ;  /* 0x0000000406067981 */ /* 0x002ee2000c1e1b00 */
[----:B--2---:R-:W-:-:S05]  /*00a0*/  IMAD.WIDE.U32 R2, R5, 0x8, R2 ;  /* 0x0000000805027825 */ /* 0x004fca00078e0002 */
[----:B------:R-:W3:Y:S02]  /*00b0*/  LDG.E.64 R4, desc[UR4][R2.64] ;  /* 0x0000000402047981 */ /* 0x000ee4000c1e1b00 */
[----:B---3--:R-:W-:-:S07]  /*00c0*/  DADD R4, R4, R6 ;  /* 0x0000000004047229 */ /* 0x008fce0000000006 */
[----:B------:R-:W-:Y:S01]  /*00d0*/  STG.E.64 desc[UR4][R2.64], R4 ;  /* 0x0000000402007986 */ /* 0x000fe2000c101b04 */
[----:B------:R-:W-:Y:S05]  /*00e0*/  EXIT ;  /* 0x000000000000794d */ /* 0x000fea0003800000 */
.L_x_0:
[----:B------:R-:W-:-:S00]  /*00f0*/  BRA `(.L_x_0) ;  /* 0xfffffffc00fc7947 */ /* 0x000fc0000383ffff */
[----:B------:R-:W-:-:S00]  /*0100*/  NOP ;  /* 0x0000000000007918 */ /* 0x000fc00000000000 */
[----:B------:R-:W-:-:S00]  /*0110*/  NOP ;  /* 0x0000000000007918 */ /* 0x000fc00000000000 */
[----:B------:R-:W-:-:S00]  /*0120*/  NOP ;  /* 0x0000000000007918 */ /* 0x000fc00000000000 */
[----:B------:R-:W-:-:S00]  /*0130*/  NOP ;  /* 0x0000000000007918 */ /* 0x000fc00000000000 */
[----:B------:R-:W-:-:S00]  /*0140*/  NOP ;  /* 0x0000000000007918 */ /* 0x000fc00000000000 */
[----:B------:R-:W-:-:S00]  /*0150*/  NOP ;  /* 0x0000000000007918 */ /* 0x000fc00000000000 */
[----:B------:R-:W-:-:S00]  /*0160*/  NOP ;  /* 0x0000000000007918 */ /* 0x000fc00000000000 */
[----:B------:R-:W-:-:S00]  /*0170*/  NOP ;  /* 0x0000000000007918 */ /* 0x000fc00000000000 */
.L_x_1:


//--------------------- .nv.shared.reserved.0     --------------------------
	.section	.nv.shared.reserved.0,"aw",@nobits
	.weak		__nv_reservedSMEM_offset_0_alias
	.size		__nv_reservedSMEM_offset_0_alias, 0, 64
	.other		__nv_reservedSMEM_offset_0_alias,@"STO_CUDA_RESERVED_SHARED STV_DEFAULT"
__nv_reservedSMEM_offset_0_alias:
	.zero		0
	.zero		64


//--------------------- .nv.constant0.add32       --------------------------
	.section	.nv.constant0.add32,"a",@progbits
	.sectionflags	@""
	.align	4
.nv.constant0.add32:
	.zero		916


//--------------------- SYMBOLS --------------------------

	.type		.nv.reservedSmem.offset0,@object
	.size		.nv.reservedSmem.offset0,0x4
